//
// Generated by NVIDIA NVVM Compiler
//
// Compiler Build ID: CL-36424714
// Cuda compilation tools, release 13.0, V13.0.88
// Based on NVVM 20.0.0
//

.version 9.0
.target sm_100
.address_size 64

	// .globl	_Z3addPiS_S_
.global .attribute(.managed) .align 4 .b8 vector_a[1024];
.global .attribute(.managed) .align 4 .b8 vector_b[1024];
.global .attribute(.managed) .align 4 .b8 vector_c[1024];

.visible .entry _Z3addPiS_S_(
	.param .u64 .ptr .align 1 _Z3addPiS_S__param_0,
	.param .u64 .ptr .align 1 _Z3addPiS_S__param_1,
	.param .u64 .ptr .align 1 _Z3addPiS_S__param_2
)
{
	.reg .pred 	%p<2>;
	.reg .b32 	%r<8>;
	.reg .b64 	%rd<11>;

	ld.param.u64 	%rd1, [_Z3addPiS_S__param_0];
	ld.param.u64 	%rd2, [_Z3addPiS_S__param_1];
	ld.param.u64 	%rd3, [_Z3addPiS_S__param_2];
	mov.u32 	%r2, %tid.x;
	mov.u32 	%r3, %ntid.x;
	mov.u32 	%r4, %ctaid.x;
	mad.lo.s32 	%r1, %r3, %r4, %r2;
	setp.gt.s32 	%p1, %r1, 255;
	@%p1 bra 	$L__BB0_2;
	cvta.to.global.u64 	%rd4, %rd1;
	cvta.to.global.u64 	%rd5, %rd2;
	cvta.to.global.u64 	%rd6, %rd3;
	mul.wide.s32 	%rd7, %r1, 4;
	add.s64 	%rd8, %rd4, %rd7;
	ld.global.u32 	%r5, [%rd8];
	add.s64 	%rd9, %rd5, %rd7;
	ld.global.u32 	%r6, [%rd9];
	add.s32 	%r7, %r6, %r5;
	add.s64 	%rd10, %rd6, %rd7;
	st.global.u32 	[%rd10], %r7;
$L__BB0_2:
	ret;

}


// ===== COMPILED SASS (sm_100) =====

	.target	sm_100

	.elftype	@"ET_EXEC"


//--------------------- .note.nv.tkinfo           --------------------------
	.section	.note.nv.tkinfo,"",@"SHT_NOTE"
	.sectionflags	@"SHF_NOTE_NV_TKINFO"
	.tkinfo
        /*0018*/ 	.word	0x00000002
        /*0030*/ 	.string	""
        /*0030*/ 	.string	"ptxas"
        /*0030*/ 	.string	"Cuda compilation tools, release 13.0, V13.0.88"
        /*0030*/ 	.string	"Build cuda_13.0.r13.0/compiler.36424714_0"
        /*0030*/ 	.string	"-arch sm_100 -m 64 "



//--------------------- .note.nv.cuinfo           --------------------------
	.section	.note.nv.cuinfo,"",@"SHT_NOTE"
	.sectionflags	@"SHF_NOTE_NV_CUINFO"
        /*0018*/ 	.short	0x0002
        /*001a*/ 	.short	0x0064
        /*001c*/ 	.short	0x0082
	.zero		2


//--------------------- .nv.info                  --------------------------
	.section	.nv.info,"",@"SHT_CUDA_INFO"
	.align	4


	//----- nvinfo : EIATTR_REGCOUNT
	.align		4
        /*0000*/ 	.byte	0x04, 0x2f
        /*0002*/ 	.short	(.L_4 - .L_3)
	.align		4
.L_3:
        /*0004*/ 	.word	index@(_Z3addPiS_S_)
        /*0008*/ 	.word	0x0000000c


	//----- nvinfo : EIATTR_FRAME_SIZE
	.align		4
.L_4:
        /*000c*/ 	.byte	0x04, 0x11
        /*000e*/ 	.short	(.L_6 - .L_5)
	.align		4
.L_5:
        /*0010*/ 	.word	index@(_Z3addPiS_S_)
        /*0014*/ 	.word	0x00000000


	//----- nvinfo : EIATTR_MIN_STACK_SIZE
	.align		4
.L_6:
        /*0018*/ 	.byte	0x04, 0x12
        /*001a*/ 	.short	(.L_8 - .L_7)
	.align		4
.L_7:
        /*001c*/ 	.word	index@(_Z3addPiS_S_)
        /*0020*/ 	.word	0x00000000
.L_8:


//--------------------- .nv.compat                --------------------------
	.section	.nv.compat,"",@"SHT_CUDA_COMPAT_INFO"
	.align	4
        /*0000*/ 	.byte	0x02, 0x09, 0x00, 0x00, 0x02, 0x02, 0x01, 0x00, 0x02, 0x05, 0x05, 0x00, 0x03, 0x07, 0x01, 0x01
        /*0010*/ 	.byte	0x02, 0x03, 0x00, 0x00, 0x02, 0x06, 0x01, 0x00, 0x04, 0x0b, 0x08, 0x00, 0x09, 0x00, 0x00, 0x00
        /*0020*/ 	.byte	0x00, 0x00, 0x00, 0x00


//--------------------- .nv.info._Z3addPiS_S_     --------------------------
	.section	.nv.info._Z3addPiS_S_,"",@"SHT_CUDA_INFO"
	.sectionflags	@""
	.align	4


	//----- nvinfo : EIATTR_CUDA_API_VERSION
	.align		4
        /*0000*/ 	.byte	0x04, 0x37
        /*0002*/ 	.short	(.L_10 - .L_9)
.L_9:
        /*0004*/ 	.word	0x00000082


	//----- nvinfo : EIATTR_KPARAM_INFO
	.align		4
.L_10:
        /*0008*/ 	.byte	0x04, 0x17
        /*000a*/ 	.short	(.L_12 - .L_11)
.L_11:
        /*000c*/ 	.word	0x00000000
        /*0010*/ 	.short	0x0002
        /*0012*/ 	.short	0x0010
        /*0014*/ 	.byte	0x00, 0xf5, 0x21, 0x00


	//----- nvinfo : EIATTR_KPARAM_INFO
	.align		4
.L_12:
        /*0018*/ 	.byte	0x04, 0x17
        /*001a*/ 	.short	(.L_14 - .L_13)
.L_13:
        /*001c*/ 	.word	0x00000000
        /*0020*/ 	.short	0x0001
        /*0022*/ 	.short	0x0008
        /*0024*/ 	.byte	0x00, 0xf5, 0x21, 0x00


	//----- nvinfo : EIATTR_KPARAM_INFO
	.align		4
.L_14:
        /*0028*/ 	.byte	0x04, 0x17
        /*002a*/ 	.short	(.L_16 - .L_15)
.L_15:
        /*002c*/ 	.word	0x00000000
        /*0030*/ 	.short	0x0000
        /*0032*/ 	.short	0x0000
        /*0034*/ 	.byte	0x00, 0xf5, 0x21, 0x00


	//----- nvinfo : EIATTR_SPARSE_MMA_MASK
	.align		4
.L_16:
        /*0038*/ 	.byte	0x03, 0x50
        /*003a*/ 	.short	0x0000


	//----- nvinfo : EIATTR_MAXREG_COUNT
	.align		4
        /*003c*/ 	.byte	0x03, 0x1b
        /*003e*/ 	.short	0x00ff


	//----- nvinfo : EIATTR_MERCURY_ISA_VERSION
	.align		4
        /*0040*/ 	.byte	0x03, 0x5f
        /*0042*/ 	.short	0x0101


	//----- nvinfo : EIATTR_VRC_CTA_INIT_COUNT
	.align		4
        /*0044*/ 	.byte	0x02, 0x4a
	.zero		1
	.zero		1


	//----- nvinfo : EIATTR_EXIT_INSTR_OFFSETS
	.align		4
        /*0048*/ 	.byte	0x04, 0x1c
        /*004a*/ 	.short	(.L_18 - .L_17)


	//   ....[0]....
.L_17:
        /*004c*/ 	.word	0x00000060


	//   ....[1]....
        /*0050*/ 	.word	0x00000120


	//----- nvinfo : EIATTR_CBANK_PARAM_SIZE
	.align		4
.L_18:
        /*0054*/ 	.byte	0x03, 0x19
        /*0056*/ 	.short	0x0018


	//----- nvinfo : EIATTR_PARAM_CBANK
	.align		4
        /*0058*/ 	.byte	0x04, 0x0a
        /*005a*/ 	.short	(.L_20 - .L_19)
	.align		4
.L_19:
        /*005c*/ 	.word	index@(.nv.constant0._Z3addPiS_S_)
        /*0060*/ 	.short	0x0380
        /*0062*/ 	.short	0x0018


	//----- nvinfo : EIATTR_SW_WAR
	.align		4
.L_20:
        /*0064*/ 	.byte	0x04, 0x36
        /*0066*/ 	.short	(.L_22 - .L_21)
.L_21:
        /*0068*/ 	.word	0x00000008
.L_22:


//--------------------- .nv.callgraph             --------------------------
	.section	.nv.callgraph,"",@"SHT_CUDA_CALLGRAPH"
	.align	4
	.sectionentsize	8
	.align		4
        /*0000*/ 	.word	0x00000000
	.align		4
        /*0004*/ 	.word	0xffffffff
	.align		4
        /*0008*/ 	.word	0x00000000
	.align		4
        /*000c*/ 	.word	0xfffffffe
	.align		4
        /*0010*/ 	.word	0x00000000
	.align		4
        /*0014*/ 	.word	0xfffffffd
	.align		4
        /*0018*/ 	.word	0x00000000
	.align		4
        /*001c*/ 	.word	0xfffffffc


//--------------------- .nv.constant4             --------------------------
	.section	.nv.constant4,"a",@progbits
	.align	8
	.align		8
.nv.constant4:
        /*0000*/ 	.dword	vector_a
	.align		8
        /*0008*/ 	.dword	vector_b
	.align		8
        /*0010*/ 	.dword	vector_c


//--------------------- .text._Z3addPiS_S_        --------------------------
	.section	.text._Z3addPiS_S_,"ax",@progbits
	.align	128
        .global         _Z3addPiS_S_
        .type           _Z3addPiS_S_,@function
        .size           _Z3addPiS_S_,(.L_x_1 - _Z3addPiS_S_)
        .other          _Z3addPiS_S_,@"STO_CUDA_ENTRY STV_DEFAULT"
_Z3addPiS_S_:
.text._Z3addPiS_S_:
[----:B------:R-:W-:Y:S01]  /*0000*/  LDC R1, c[0x0][0x37c] ;  /* 0x0000df00ff017b82 */ /* 0x000fe20000000800 */
[----:B------:R-:W0:Y:S01]  /*0010*/  S2R R9, SR_TID.X ;  /* 0x0000000000097919 */ /* 0x000e220000002100 */
[----:B------:R-:W0:Y:S01]  /*0020*/  LDCU UR4, c[0x0][0x360] ;  /* 0x00006c00ff0477ac */ /* 0x000e220008000800 */
[----:B------:R-:W0:Y:S02]  /*0030*/  S2R R0, SR_CTAID.X ;  /* 0x0000000000007919 */ /* 0x000e240000002500 */
[----:B0-----:R-:W-:-:S05]  /*0040*/  IMAD R9, R0, UR4, R9 ;  /* 0x0000000400097c24 */ /* 0x001fca000f8e0209 */
[----:B------:R-:W-:-:S13]  /*0050*/  ISETP.GT.AND P0, PT, R9, 0xff, PT ;  /* 0x000000ff0900780c */ /* 0x000fda0003f04270 */
[----:B------:R-:W-:Y:S05]  /*0060*/  @P0 EXIT ;  /* 0x000000000000094d */ /* 0x000fea0003800000 */
[----:B------:R-:W0:Y:S01]  /*0070*/  LDC.64 R2, c[0x0][0x380] ;  /* 0x0000e000ff027b82 */ /* 0x000e220000000a00 */
[----:B------:R-:W1:Y:S07]  /*0080*/  LDCU.64 UR4, c[0x0][0x358] ;  /* 0x00006b00ff0477ac */ /* 0x000e6e0008000a00 */
[----:B------:R-:W2:Y:S08]  /*0090*/  LDC.64 R4, c[0x0][0x388] ;  /* 0x0000e200ff047b82 */ /* 0x000eb00000000a00 */
[----:B------:R-:W3:Y:S01]  /*00a0*/  LDC.64 R6, c[0x0][0x390] ;  /* 0x0000e400ff067b82 */ /* 0x000ee20000000a00 */
[----:B0-----:R-:W-:-:S06]  /*00b0*/  IMAD.WIDE R2, R9, 0x4, R2 ;  /* 0x0000000409027825 */ /* 0x001fcc00078e0202 */
[----:B-1----:R-:W4:Y:S01]  /*00c0*/  LDG.E R2, desc[UR4][R2.64] ;  /* 0x0000000402027981 */ /* 0x002f22000c1e1900 */
[----:B--2---:R-:W-:-:S06]  /*00d0*/  IMAD.WIDE R4, R9, 0x4, R4 ;  /* 0x0000000409047825 */ /* 0x004fcc00078e0204 */
[----:B------:R-:W4:Y:S01]  /*00e0*/  LDG.E R5, desc[UR4][R4.64] ;  /* 0x0000000404057981 */ /* 0x000f22000c1e1900 */
[----:B---3--:R-:W-:Y:S01]  /*00f0*/  IMAD.WIDE R6, R9, 0x4, R6 ;  /* 0x0000000409067825 */ /* 0x008fe200078e0206 */
[----:B----4-:R-:W-:-:S05]  /*0100*/  IADD3 R9, PT, PT, R2, R5, RZ ;  /* 0x0000000502097210 */ /* 0x010fca0007ffe0ff */
[----:B------:R-:W-:Y:S01]  /*0110*/  STG.E desc[UR4][R6.64], R9 ;  /* 0x0000000906007986 */ /* 0x000fe2000c101904 */
[----:B------:R-:W-:Y:S05]  /*0120*/  EXIT ;  /* 0x000000000000794d */ /* 0x000fea0003800000 */
.L_x_0:
[----:B------:R-:W-:-:S00]  /*0130*/  BRA `(.L_x_0) ;  /* 0xfffffffc00fc7947 */ /* 0x000fc0000383ffff */
[----:B------:R-:W-:-:S00]  /*0140*/  NOP ;  /* 0x0000000000007918 */ /* 0x000fc00000000000 */
        /* <DEDUP_REMOVED lines=11> */
.L_x_1:


//--------------------- .nv.shared.reserved.0     --------------------------
	.section	.nv.shared.reserved.0,"aw",@nobits
	.weak		__nv_reservedSMEM_offset_0_alias
	.size		__nv_reservedSMEM_offset_0_alias, 0, 64
	.other		__nv_reservedSMEM_offset_0_alias,@"STO_CUDA_RESERVED_SHARED STV_DEFAULT"
__nv_reservedSMEM_offset_0_alias:
	.zero		0
	.zero		64


//--------------------- .nv.global                --------------------------
	.section	.nv.global,"aw",@nobits
	.align	4
.nv.global:
	.type		vector_c,@object
	.size		vector_c,(vector_a - vector_c)
	.other		vector_c,@"STV_DEFAULT STO_CUDA_MANAGED"
vector_c:
	.zero		1024
	.type		vector_a,@object
	.size		vector_a,(vector_b - vector_a)
	.other		vector_a,@"STV_DEFAULT STO_CUDA_MANAGED"
vector_a:
	.zero		1024
	.type		vector_b,@object
	.size		vector_b,(.L_1 - vector_b)
	.other		vector_b,@"STV_DEFAULT STO_CUDA_MANAGED"
vector_b:
	.zero		1024
.L_1:


//--------------------- .nv.constant0._Z3addPiS_S_ --------------------------
	.section	.nv.constant0._Z3addPiS_S_,"a",@progbits
	.sectionflags	@""
	.align	4
.nv.constant0._Z3addPiS_S_:
	.zero		920


//--------------------- SYMBOLS --------------------------

	.type		.nv.reservedSmem.offset0,@object
	.size		.nv.reservedSmem.offset0,0x4
